//
// Generated by NVIDIA NVVM Compiler
//
// Compiler Build ID: CL-36424714
// Cuda compilation tools, release 13.0, V13.0.88
// Based on NVVM 20.0.0
//

.version 9.0
.target sm_100
.address_size 64

	// .globl	_Z14solveIterationPiS_i
// _ZZ14solveIterationPiS_iE10cellsBlock has been demoted

.visible .entry _Z14solveIterationPiS_i(
	.param .u64 .ptr .align 1 _Z14solveIterationPiS_i_param_0,
	.param .u64 .ptr .align 1 _Z14solveIterationPiS_i_param_1,
	.param .u32 _Z14solveIterationPiS_i_param_2
)
{
	.reg .pred 	%p<42>;
	.reg .b32 	%r<83>;
	.reg .b64 	%rd<13>;
	// demoted variable
	.shared .align 4 .b8 _ZZ14solveIterationPiS_iE10cellsBlock[2048];
	ld.param.u64 	%rd2, [_Z14solveIterationPiS_i_param_0];
	ld.param.u64 	%rd3, [_Z14solveIterationPiS_i_param_1];
	ld.param.u32 	%r32, [_Z14solveIterationPiS_i_param_2];
	cvta.to.global.u64 	%rd1, %rd3;
	mov.u32 	%r33, %ctaid.x;
	mov.u32 	%r34, %ntid.x;
	add.s32 	%r35, %r34, -2;
	mov.u32 	%r1, %tid.x;
	add.s32 	%r75, %r1, -1;
	mad.lo.s32 	%r3, %r35, %r33, %r75;
	mov.u32 	%r36, %ctaid.y;
	mov.u32 	%r37, %ntid.y;
	add.s32 	%r38, %r37, -2;
	mov.u32 	%r4, %tid.y;
	mad.lo.s32 	%r39, %r38, %r36, %r4;
	mov.u32 	%r40, %ctaid.z;
	mov.u32 	%r41, %ntid.z;
	add.s32 	%r42, %r41, -2;
	mov.u32 	%r6, %tid.z;
	mad.lo.s32 	%r43, %r42, %r40, %r6;
	add.s32 	%r44, %r43, -1;
	mad.lo.s32 	%r45, %r32, %r44, %r39;
	add.s32 	%r46, %r45, -1;
	mad.lo.s32 	%r8, %r46, %r32, %r3;
	setp.ge.s32 	%p1, %r3, %r32;
	max.s32 	%r47, %r39, %r43;
	setp.gt.s32 	%p2, %r47, %r32;
	shl.b32 	%r48, %r4, 3;
	shl.b32 	%r49, %r6, 6;
	add.s32 	%r50, %r48, %r1;
	add.s32 	%r51, %r50, %r49;
	shl.b32 	%r52, %r51, 2;
	mov.u32 	%r53, _ZZ14solveIterationPiS_iE10cellsBlock;
	add.s32 	%r9, %r53, %r52;
	or.pred  	%p3, %p2, %p1;
	@%p3 bra 	$L__BB0_4;
	setp.gt.s32 	%p4, %r3, -1;
	setp.gt.s32 	%p5, %r39, 0;
	and.pred  	%p6, %p4, %p5;
	setp.gt.s32 	%p7, %r43, 0;
	and.pred  	%p8, %p6, %p7;
	setp.lt.s32 	%p9, %r3, 8;
	and.pred  	%p10, %p9, %p8;
	setp.lt.s32 	%p11, %r39, 9;
	and.pred  	%p12, %p10, %p11;
	setp.lt.s32 	%p13, %r43, 9;
	and.pred  	%p14, %p12, %p13;
	@%p14 bra 	$L__BB0_3;
	mov.b32 	%r55, 0;
	st.shared.u32 	[%r9], %r55;
	bra.uni 	$L__BB0_4;
$L__BB0_3:
	cvta.to.global.u64 	%rd4, %rd2;
	mul.wide.s32 	%rd5, %r8, 4;
	add.s64 	%rd6, %rd4, %rd5;
	ld.global.u32 	%r54, [%rd6];
	st.shared.u32 	[%r9], %r54;
$L__BB0_4:
	setp.gt.s32 	%p15, %r43, %r32;
	setp.gt.s32 	%p16, %r39, %r32;
	setp.ge.s32 	%p17, %r3, %r32;
	bar.sync 	0;
	setp.lt.s32 	%p18, %r3, 0;
	setp.lt.s32 	%p19, %r39, 1;
	or.pred  	%p20, %p18, %p19;
	setp.lt.s32 	%p21, %r43, 1;
	or.pred  	%p22, %p21, %p20;
	or.pred  	%p23, %p17, %p22;
	or.pred  	%p24, %p23, %p16;
	or.pred  	%p25, %p24, %p15;
	@%p25 bra 	$L__BB0_19;
	setp.gt.u32 	%p26, %r75, 5;
	setp.eq.s32 	%p27, %r4, 0;
	setp.gt.u32 	%p28, %r4, 6;
	or.pred  	%p29, %p26, %p28;
	or.pred  	%p30, %p29, %p27;
	setp.eq.s32 	%p31, %r6, 0;
	or.pred  	%p32, %p31, %p30;
	setp.gt.u32 	%p33, %r6, 6;
	or.pred  	%p34, %p32, %p33;
	@%p34 bra 	$L__BB0_19;
	add.s32 	%r10, %r1, 1;
	setp.gt.u32 	%p35, %r75, %r10;
	mov.b32 	%r80, 0;
	@%p35 bra 	$L__BB0_14;
	add.s32 	%r11, %r4, -1;
	add.s32 	%r12, %r4, 1;
	add.s32 	%r13, %r6, -1;
	add.s32 	%r14, %r6, 1;
	shl.b32 	%r60, %r6, 8;
	shl.b32 	%r61, %r4, 5;
	add.s32 	%r62, %r60, %r61;
	add.s32 	%r64, %r62, %r53;
	add.s32 	%r15, %r64, 224;
	mov.b32 	%r80, 0;
$L__BB0_8:
	setp.gt.u32 	%p36, %r11, %r12;
	@%p36 bra 	$L__BB0_13;
	shl.b32 	%r66, %r75, 2;
	add.s32 	%r77, %r15, %r66;
	mov.b32 	%r78, 0;
$L__BB0_10:
	setp.gt.u32 	%p37, %r13, %r14;
	@%p37 bra 	$L__BB0_12;
	ld.shared.u32 	%r67, [%r77+-512];
	add.s32 	%r68, %r67, %r80;
	ld.shared.u32 	%r69, [%r77+-256];
	add.s32 	%r70, %r69, %r68;
	ld.shared.u32 	%r71, [%r77];
	add.s32 	%r80, %r71, %r70;
$L__BB0_12:
	add.s32 	%r78, %r78, 1;
	add.s32 	%r77, %r77, 32;
	setp.ne.s32 	%p38, %r78, 3;
	@%p38 bra 	$L__BB0_10;
$L__BB0_13:
	add.s32 	%r27, %r75, 1;
	setp.ne.s32 	%p39, %r75, %r10;
	mov.u32 	%r75, %r27;
	@%p39 bra 	$L__BB0_8;
$L__BB0_14:
	ld.shared.u32 	%r29, [%r9];
	sub.s32 	%r30, %r80, %r29;
	add.s32 	%r72, %r30, -6;
	setp.gt.u32 	%p40, %r72, -3;
	@%p40 bra 	$L__BB0_16;
	mul.wide.s32 	%rd11, %r8, 4;
	add.s64 	%rd12, %rd1, %rd11;
	mov.b32 	%r74, 0;
	st.global.u32 	[%rd12], %r74;
	bra.uni 	$L__BB0_19;
$L__BB0_16:
	setp.ne.s32 	%p41, %r30, 5;
	@%p41 bra 	$L__BB0_18;
	mul.wide.s32 	%rd9, %r8, 4;
	add.s64 	%rd10, %rd1, %rd9;
	mov.b32 	%r73, 1;
	st.global.u32 	[%rd10], %r73;
	bra.uni 	$L__BB0_19;
$L__BB0_18:
	mul.wide.s32 	%rd7, %r8, 4;
	add.s64 	%rd8, %rd1, %rd7;
	st.global.u32 	[%rd8], %r29;
$L__BB0_19:
	ret;

}


// ===== COMPILED SASS (sm_100) =====

	.target	sm_100

	.elftype	@"ET_EXEC"


//--------------------- .note.nv.tkinfo           --------------------------
	.section	.note.nv.tkinfo,"",@"SHT_NOTE"
	.sectionflags	@"SHF_NOTE_NV_TKINFO"
	.tkinfo
        /*0018*/ 	.word	0x00000002
        /*0030*/ 	.string	""
        /*0030*/ 	.string	"ptxas"
        /*0030*/ 	.string	"Cuda compilation tools, release 13.0, V13.0.88"
        /*0030*/ 	.string	"Build cuda_13.0.r13.0/compiler.36424714_0"
        /*0030*/ 	.string	"-arch sm_100 -m 64 "



//--------------------- .note.nv.cuinfo           --------------------------
	.section	.note.nv.cuinfo,"",@"SHT_NOTE"
	.sectionflags	@"SHF_NOTE_NV_CUINFO"
        /*0018*/ 	.short	0x0002
        /*001a*/ 	.short	0x0064
        /*001c*/ 	.short	0x0082
	.zero		2


//--------------------- .nv.info                  --------------------------
	.section	.nv.info,"",@"SHT_CUDA_INFO"
	.align	4


	//----- nvinfo : EIATTR_REGCOUNT
	.align		4
        /*0000*/ 	.byte	0x04, 0x2f
        /*0002*/ 	.short	(.L_1 - .L_0)
	.align		4
.L_0:
        /*0004*/ 	.word	index@(_Z14solveIterationPiS_i)
        /*0008*/ 	.word	0x00000015


	//----- nvinfo : EIATTR_FRAME_SIZE
	.align		4
.L_1:
        /*000c*/ 	.byte	0x04, 0x11
        /*000e*/ 	.short	(.L_3 - .L_2)
	.align		4
.L_2:
        /*0010*/ 	.word	index@(_Z14solveIterationPiS_i)
        /*0014*/ 	.word	0x00000000


	//----- nvinfo : EIATTR_MIN_STACK_SIZE
	.align		4
.L_3:
        /*0018*/ 	.byte	0x04, 0x12
        /*001a*/ 	.short	(.L_5 - .L_4)
	.align		4
.L_4:
        /*001c*/ 	.word	index@(_Z14solveIterationPiS_i)
        /*0020*/ 	.word	0x00000000
.L_5:


//--------------------- .nv.compat                --------------------------
	.section	.nv.compat,"",@"SHT_CUDA_COMPAT_INFO"
	.align	4
        /*0000*/ 	.byte	0x02, 0x09, 0x00, 0x00, 0x02, 0x02, 0x01, 0x00, 0x02, 0x05, 0x05, 0x00, 0x03, 0x07, 0x01, 0x01
        /*0010*/ 	.byte	0x02, 0x03, 0x00, 0x00, 0x02, 0x06, 0x01, 0x00, 0x04, 0x0b, 0x08, 0x00, 0x09, 0x00, 0x00, 0x00
        /*0020*/ 	.byte	0x00, 0x00, 0x00, 0x00


//--------------------- .nv.info._Z14solveIterationPiS_i --------------------------
	.section	.nv.info._Z14solveIterationPiS_i,"",@"SHT_CUDA_INFO"
	.sectionflags	@""
	.align	4


	//----- nvinfo : EIATTR_CUDA_API_VERSION
	.align		4
        /*0000*/ 	.byte	0x04, 0x37
        /*0002*/ 	.short	(.L_7 - .L_6)
.L_6:
        /*0004*/ 	.word	0x00000082


	//----- nvinfo : EIATTR_KPARAM_INFO
	.align		4
.L_7:
        /*0008*/ 	.byte	0x04, 0x17
        /*000a*/ 	.short	(.L_9 - .L_8)
.L_8:
        /*000c*/ 	.word	0x00000000
        /*0010*/ 	.short	0x0002
        /*0012*/ 	.short	0x0010
        /*0014*/ 	.byte	0x00, 0xf0, 0x11, 0x00


	//----- nvinfo : EIATTR_KPARAM_INFO
	.align		4
.L_9:
        /*0018*/ 	.byte	0x04, 0x17
        /*001a*/ 	.short	(.L_11 - .L_10)
.L_10:
        /*001c*/ 	.word	0x00000000
        /*0020*/ 	.short	0x0001
        /*0022*/ 	.short	0x0008
        /*0024*/ 	.byte	0x00, 0xf5, 0x21, 0x00


	//----- nvinfo : EIATTR_KPARAM_INFO
	.align		4
.L_11:
        /*0028*/ 	.byte	0x04, 0x17
        /*002a*/ 	.short	(.L_13 - .L_12)
.L_12:
        /*002c*/ 	.word	0x00000000
        /*0030*/ 	.short	0x0000
        /*0032*/ 	.short	0x0000
        /*0034*/ 	.byte	0x00, 0xf5, 0x21, 0x00


	//----- nvinfo : EIATTR_SPARSE_MMA_MASK
	.align		4
.L_13:
        /*0038*/ 	.byte	0x03, 0x50
        /*003a*/ 	.short	0x0000


	//----- nvinfo : EIATTR_MAXREG_COUNT
	.align		4
        /*003c*/ 	.byte	0x03, 0x1b
        /*003e*/ 	.short	0x00ff


	//----- nvinfo : EIATTR_NUM_BARRIERS
	.align		4
        /*0040*/ 	.byte	0x02, 0x4c
        /*0042*/ 	.byte	0x01
	.zero		1


	//----- nvinfo : EIATTR_MERCURY_ISA_VERSION
	.align		4
        /*0044*/ 	.byte	0x03, 0x5f
        /*0046*/ 	.short	0x0101


	//----- nvinfo : EIATTR_VRC_CTA_INIT_COUNT
	.align		4
        /*0048*/ 	.byte	0x02, 0x4a
	.zero		1
	.zero		1


	//----- nvinfo : EIATTR_EXIT_INSTR_OFFSETS
	.align		4
        /*004c*/ 	.byte	0x04, 0x1c
        /*004e*/ 	.short	(.L_15 - .L_14)


	//   ....[0]....
.L_14:
        /*0050*/ 	.word	0x00000360


	//   ....[1]....
        /*0054*/ 	.word	0x000003c0


	//   ....[2]....
        /*0058*/ 	.word	0x000006d0


	//   ....[3]....
        /*005c*/ 	.word	0x00000730


	//   ....[4]....
        /*0060*/ 	.word	0x00000770


	//----- nvinfo : EIATTR_CRS_STACK_SIZE
	.align		4
.L_15:
        /*0064*/ 	.byte	0x04, 0x1e
        /*0066*/ 	.short	(.L_17 - .L_16)
.L_16:
        /*0068*/ 	.word	0x00000000


	//----- nvinfo : EIATTR_CBANK_PARAM_SIZE
	.align		4
.L_17:
        /*006c*/ 	.byte	0x03, 0x19
        /*006e*/ 	.short	0x0014


	//----- nvinfo : EIATTR_PARAM_CBANK
	.align		4
        /*0070*/ 	.byte	0x04, 0x0a
        /*0072*/ 	.short	(.L_19 - .L_18)
	.align		4
.L_18:
        /*0074*/ 	.word	index@(.nv.constant0._Z14solveIterationPiS_i)
        /*0078*/ 	.short	0x0380
        /*007a*/ 	.short	0x0014


	//----- nvinfo : EIATTR_SW_WAR
	.align		4
.L_19:
        /*007c*/ 	.byte	0x04, 0x36
        /*007e*/ 	.short	(.L_21 - .L_20)
.L_20:
        /*0080*/ 	.word	0x00000008
.L_21:


//--------------------- .nv.callgraph             --------------------------
	.section	.nv.callgraph,"",@"SHT_CUDA_CALLGRAPH"
	.align	4
	.sectionentsize	8
	.align		4
        /*0000*/ 	.word	0x00000000
	.align		4
        /*0004*/ 	.word	0xffffffff
	.align		4
        /*0008*/ 	.word	0x00000000
	.align		4
        /*000c*/ 	.word	0xfffffffe
	.align		4
        /*0010*/ 	.word	0x00000000
	.align		4
        /*0014*/ 	.word	0xfffffffd
	.align		4
        /*0018*/ 	.word	0x00000000
	.align		4
        /*001c*/ 	.word	0xfffffffc


//--------------------- .text._Z14solveIterationPiS_i --------------------------
	.section	.text._Z14solveIterationPiS_i,"ax",@progbits
	.align	128
        .global         _Z14solveIterationPiS_i
        .type           _Z14solveIterationPiS_i,@function
        .size           _Z14solveIterationPiS_i,(.L_x_10 - _Z14solveIterationPiS_i)
        .other          _Z14solveIterationPiS_i,@"STO_CUDA_ENTRY STV_DEFAULT"
_Z14solveIterationPiS_i:
.text._Z14solveIterationPiS_i:
[----:B------:R-:W-:Y:S01]  /*0000*/  LDC R1, c[0x0][0x37c] ;  /* 0x0000df00ff017b82 */ /* 0x000fe20000000800 */
[----:B------:R-:W0:Y:S07]  /*0010*/  S2R R8, SR_TID.X ;  /* 0x0000000000087919 */ /* 0x000e2e0000002100 */
[----:B------:R-:W1:Y:S01]  /*0020*/  LDC R0, c[0x0][0x360] ;  /* 0x0000d800ff007b82 */ /* 0x000e620000000800 */
[----:B------:R-:W2:Y:S01]  /*0030*/  LDCU UR8, c[0x0][0x390] ;  /* 0x00007200ff0877ac */ /* 0x000ea20008000800 */
[----:B------:R-:W-:Y:S01]  /*0040*/  BSSY.RECONVERGENT B0, `(.L_x_0) ;  /* 0x0000030000007945 */ /* 0x000fe20003800200 */
[----:B------:R-:W3:Y:S01]  /*0050*/  S2R R5, SR_TID.Y ;  /* 0x0000000000057919 */ /* 0x000ee20000002200 */
[----:B------:R-:W4:Y:S04]  /*0060*/  S2R R2, SR_TID.Z ;  /* 0x0000000000027919 */ /* 0x000f280000002300 */
[----:B------:R-:W5:Y:S08]  /*0070*/  LDC R4, c[0x0][0x364] ;  /* 0x0000d900ff047b82 */ /* 0x000f700000000800 */
[----:B------:R-:W2:Y:S08]  /*0080*/  S2UR UR6, SR_CTAID.Y ;  /* 0x00000000000679c3 */ /* 0x000eb00000002600 */
[----:B------:R-:W4:Y:S01]  /*0090*/  LDC R3, c[0x0][0x368] ;  /* 0x0000da00ff037b82 */ /* 0x000f220000000800 */
[----:B-1----:R-:W-:-:S02]  /*00a0*/  VIADD R0, R0, 0xfffffffe ;  /* 0xfffffffe00007836 */ /* 0x002fc40000000000 */
[----:B0-----:R-:W-:-:S05]  /*00b0*/  VIADD R9, R8, 0xffffffff ;  /* 0xffffffff08097836 */ /* 0x001fca0000000000 */
[----:B------:R-:W0:Y:S01]  /*00c0*/  S2UR UR4, SR_CTAID.X ;  /* 0x00000000000479c3 */ /* 0x000e220000002500 */
[----:B-----5:R-:W-:Y:S02]  /*00d0*/  VIADD R4, R4, 0xfffffffe ;  /* 0xfffffffe04047836 */ /* 0x020fe40000000000 */
[----:B---3--:R-:W-:-:S05]  /*00e0*/  IMAD R11, R5, 0x8, R8 ;  /* 0x00000008050b7824 */ /* 0x008fca00078e0208 */
[----:B------:R-:W1:Y:S01]  /*00f0*/  S2UR UR7, SR_CTAID.Z ;  /* 0x00000000000779c3 */ /* 0x000e620000002700 */
[----:B--2---:R-:W-:-:S05]  /*0100*/  IMAD R6, R4, UR6, R5 ;  /* 0x0000000604067c24 */ /* 0x004fca000f8e0205 */
[----:B------:R-:W-:Y:S01]  /*0110*/  ISETP.GE.AND P0, PT, R6, 0x1, PT ;  /* 0x000000010600780c */ /* 0x000fe20003f06270 */
[----:B----4-:R-:W-:Y:S01]  /*0120*/  VIADD R3, R3, 0xfffffffe ;  /* 0xfffffffe03037836 */ /* 0x010fe20000000000 */
[----:B------:R-:W2:Y:S01]  /*0130*/  S2UR UR5, SR_CgaCtaId ;  /* 0x00000000000579c3 */ /* 0x000ea20000008800 */
[----:B0-----:R-:W-:Y:S01]  /*0140*/  IMAD R4, R0, UR4, R9 ;  /* 0x0000000400047c24 */ /* 0x001fe2000f8e0209 */
[----:B------:R-:W-:-:S04]  /*0150*/  UMOV UR4, 0x400 ;  /* 0x0000040000047882 */ /* 0x000fc80000000000 */
[----:B------:R-:W-:Y:S01]  /*0160*/  ISETP.LT.OR P0, PT, R4, RZ, !P0 ;  /* 0x000000ff0400720c */ /* 0x000fe20004701670 */
[----:B-1----:R-:W-:Y:S01]  /*0170*/  IMAD R7, R3, UR7, R2 ;  /* 0x0000000703077c24 */ /* 0x002fe2000f8e0202 */
[----:B------:R-:W0:Y:S03]  /*0180*/  LDCU.64 UR6, c[0x0][0x358] ;  /* 0x00006b00ff0677ac */ /* 0x000e260008000a00 */
[C---:B------:R-:W-:Y:S01]  /*0190*/  VIADD R3, R7.reuse, 0xffffffff ;  /* 0xffffffff07037836 */ /* 0x040fe20000000000 */
[----:B------:R-:W-:Y:S02]  /*01a0*/  ISETP.LT.OR P0, PT, R7, 0x1, P0 ;  /* 0x000000010700780c */ /* 0x000fe40000701670 */
[----:B------:R-:W-:Y:S01]  /*01b0*/  VIMNMX R0, PT, PT, R6, R7, !PT ;  /* 0x0000000706007248 */ /* 0x000fe20007fe0100 */
[----:B------:R-:W-:Y:S01]  /*01c0*/  IMAD R3, R3, UR8, R6 ;  /* 0x0000000803037c24 */ /* 0x000fe2000f8e0206 */
[C---:B------:R-:W-:Y:S01]  /*01d0*/  ISETP.GE.OR P1, PT, R4.reuse, UR8, P0 ;  /* 0x0000000804007c0c */ /* 0x040fe20008726670 */
[----:B--2---:R-:W-:Y:S01]  /*01e0*/  ULEA UR4, UR5, UR4, 0x18 ;  /* 0x0000000405047291 */ /* 0x004fe2000f8ec0ff */
[----:B------:R-:W-:-:S02]  /*01f0*/  ISETP.GE.AND P0, PT, R4, UR8, PT ;  /* 0x0000000804007c0c */ /* 0x000fc4000bf06270 */
[----:B------:R-:W-:Y:S02]  /*0200*/  ISETP.GT.OR P1, PT, R6, UR8, P1 ;  /* 0x0000000806007c0c */ /* 0x000fe40008f24670 */
[----:B------:R-:W-:Y:S01]  /*0210*/  ISETP.GT.OR P0, PT, R0, UR8, P0 ;  /* 0x0000000800007c0c */ /* 0x000fe20008704670 */
[----:B------:R-:W-:Y:S01]  /*0220*/  IMAD R0, R2, 0x40, R11 ;  /* 0x0000004002007824 */ /* 0x000fe200078e020b */
[----:B------:R-:W-:Y:S01]  /*0230*/  ISETP.GT.OR P1, PT, R7, UR8, P1 ;  /* 0x0000000807007c0c */ /* 0x000fe20008f24670 */
[----:B------:R-:W-:-:S03]  /*0240*/  VIADD R11, R3, 0xffffffff ;  /* 0xffffffff030b7836 */ /* 0x000fc60000000000 */
[----:B------:R-:W-:Y:S01]  /*0250*/  LEA R3, R0, UR4, 0x2 ;  /* 0x0000000400037c11 */ /* 0x000fe2000f8e10ff */
[----:B------:R-:W-:-:S06]  /*0260*/  IMAD R0, R11, UR8, R4 ;  /* 0x000000080b007c24 */ /* 0x000fcc000f8e0204 */
[----:B0-----:R-:W-:Y:S05]  /*0270*/  @P0 BRA `(.L_x_1) ;  /* 0x0000000000300947 */ /* 0x001fea0003800000 */
[----:B------:R-:W-:-:S04]  /*0280*/  ISETP.GT.AND P0, PT, R6, RZ, PT ;  /* 0x000000ff0600720c */ /* 0x000fc80003f04270 */
[----:B------:R-:W-:-:S04]  /*0290*/  ISETP.GT.AND P0, PT, R4, -0x1, P0 ;  /* 0xffffffff0400780c */ /* 0x000fc80000704270 */
[----:B------:R-:W-:-:S04]  /*02a0*/  ISETP.GT.AND P0, PT, R7, RZ, P0 ;  /* 0x000000ff0700720c */ /* 0x000fc80000704270 */
[----:B------:R-:W-:-:S04]  /*02b0*/  ISETP.LT.AND P0, PT, R4, 0x8, P0 ;  /* 0x000000080400780c */ /* 0x000fc80000701270 */
[----:B------:R-:W-:-:S04]  /*02c0*/  ISETP.LT.AND P0, PT, R6, 0x9, P0 ;  /* 0x000000090600780c */ /* 0x000fc80000701270 */
[----:B------:R-:W-:-:S13]  /*02d0*/  ISETP.LT.AND P0, PT, R7, 0x9, P0 ;  /* 0x000000090700780c */ /* 0x000fda0000701270 */
[----:B------:R0:W-:Y:S01]  /*02e0*/  @!P0 STS [R3], RZ ;  /* 0x000000ff03008388 */ /* 0x0001e20000000800 */
[----:B------:R-:W-:Y:S05]  /*02f0*/  @!P0 BRA `(.L_x_1) ;  /* 0x0000000000108947 */ /* 0x000fea0003800000 */
[----:B------:R-:W1:Y:S02]  /*0300*/  LDC.64 R6, c[0x0][0x380] ;  /* 0x0000e000ff067b82 */ /* 0x000e640000000a00 */
[----:B-1----:R-:W-:-:S06]  /*0310*/  IMAD.WIDE R6, R0, 0x4, R6 ;  /* 0x0000000400067825 */ /* 0x002fcc00078e0206 */
[----:B------:R-:W2:Y:S04]  /*0320*/  LDG.E R6, desc[UR6][R6.64] ;  /* 0x0000000606067981 */ /* 0x000ea8000c1e1900 */
[----:B--2---:R1:W-:Y:S02]  /*0330*/  STS [R3], R6 ;  /* 0x0000000603007388 */ /* 0x0043e40000000800 */
.L_x_1:
[----:B------:R-:W-:Y:S05]  /*0340*/  BSYNC.RECONVERGENT B0 ;  /* 0x0000000000007941 */ /* 0x000fea0003800200 */
.L_x_0:
[----:B------:R-:W-:Y:S06]  /*0350*/  BAR.SYNC.DEFER_BLOCKING 0x0 ;  /* 0x0000000000007b1d */ /* 0x000fec0000010000 */
[----:B------:R-:W-:Y:S05]  /*0360*/  @P1 EXIT ;  /* 0x000000000000194d */ /* 0x000fea0003800000 */
[----:B------:R-:W-:-:S04]  /*0370*/  ISETP.GT.U32.AND P0, PT, R5, 0x6, PT ;  /* 0x000000060500780c */ /* 0x000fc80003f04070 */
[----:B------:R-:W-:-:S04]  /*0380*/  ISETP.GT.U32.OR P0, PT, R9, 0x5, P0 ;  /* 0x000000050900780c */ /* 0x000fc80000704470 */
[----:B------:R-:W-:-:S04]  /*0390*/  ISETP.EQ.OR P0, PT, R5, RZ, P0 ;  /* 0x000000ff0500720c */ /* 0x000fc80000702670 */
[----:B------:R-:W-:-:S04]  /*03a0*/  ISETP.EQ.OR P0, PT, R2, RZ, P0 ;  /* 0x000000ff0200720c */ /* 0x000fc80000702670 */
[----:B------:R-:W-:-:S13]  /*03b0*/  ISETP.GT.U32.OR P0, PT, R2, 0x6, P0 ;  /* 0x000000060200780c */ /* 0x000fda0000704470 */
[----:B------:R-:W-:Y:S05]  /*03c0*/  @P0 EXIT ;  /* 0x000000000000094d */ /* 0x000fea0003800000 */
[----:B------:R-:W-:Y:S01]  /*03d0*/  IADD3 R4, PT, PT, R8, 0x1, RZ ;  /* 0x0000000108047810 */ /* 0x000fe20007ffe0ff */
[----:B------:R-:W-:Y:S01]  /*03e0*/  BSSY.RECONVERGENT B0, `(.L_x_2) ;  /* 0x0000027000007945 */ /* 0x000fe20003800200 */
[----:B-1----:R-:W-:Y:S02]  /*03f0*/  IMAD.MOV.U32 R6, RZ, RZ, RZ ;  /* 0x000000ffff067224 */ /* 0x002fe400078e00ff */
[----:B------:R-:W-:-:S13]  /*0400*/  ISETP.GT.U32.AND P0, PT, R9, R4, PT ;  /* 0x000000040900720c */ /* 0x000fda0003f04070 */
[----:B------:R-:W-:Y:S05]  /*0410*/  @P0 BRA `(.L_x_3) ;  /* 0x00000000008c0947 */ /* 0x000fea0003800000 */
[C---:B------:R-:W-:Y:S02]  /*0420*/  VIADD R6, R5.reuse, 0xffffffff ;  /* 0xffffffff05067836 */ /* 0x040fe40000000000 */
[----:B------:R-:W-:Y:S02]  /*0430*/  VIADD R7, R5, 0x1 ;  /* 0x0000000105077836 */ /* 0x000fe40000000000 */
[----:B------:R-:W-:-:S03]  /*0440*/  IMAD R5, R2, 0x8, R5 ;  /* 0x0000000802057824 */ /* 0x000fc600078e0205 */
[----:B------:R-:W-:Y:S01]  /*0450*/  ISETP.GT.U32.AND P0, PT, R6, R7, PT ;  /* 0x000000070600720c */ /* 0x000fe20003f04070 */
[----:B------:R-:W-:Y:S01]  /*0460*/  IMAD.MOV.U32 R6, RZ, RZ, RZ ;  /* 0x000000ffff067224 */ /* 0x000fe200078e00ff */
[----:B------:R-:W-:Y:S01]  /*0470*/  LEA R7, R5, UR4, 0x5 ;  /* 0x0000000405077c11 */ /* 0x000fe2000f8e28ff */
[C---:B------:R-:W-:Y:S01]  /*0480*/  VIADD R5, R2.reuse, 0xffffffff ;  /* 0xffffffff02057836 */ /* 0x040fe20000000000 */
[----:B------:R-:W-:-:S03]  /*0490*/  IADD3 R2, PT, PT, R2, 0x1, RZ ;  /* 0x0000000102027810 */ /* 0x000fc60007ffe0ff */
[----:B------:R-:W-:-:S07]  /*04a0*/  VIADD R8, R7, 0xe0 ;  /* 0x000000e007087836 */ /* 0x000fce0000000000 */
.L_x_8:
[----:B------:R-:W-:Y:S04]  /*04b0*/  BSSY.RECONVERGENT B1, `(.L_x_4) ;  /* 0x0000016000017945 */ /* 0x000fe80003800200 */
[----:B-1----:R-:W-:Y:S05]  /*04c0*/  @P0 BRA `(.L_x_5) ;  /* 0x0000000000500947 */ /* 0x002fea0003800000 */
[----:B------:R-:W-:Y:S01]  /*04d0*/  ISETP.GT.U32.AND P1, PT, R5, R2, PT ;  /* 0x000000020500720c */ /* 0x000fe20003f24070 */
[----:B------:R-:W-:Y:S01]  /*04e0*/  IMAD R17, R9, 0x4, R8 ;  /* 0x0000000409117824 */ /* 0x000fe200078e0208 */
[----:B------:R-:W-:Y:S11]  /*04f0*/  BSSY.RECONVERGENT B2, `(.L_x_6) ;  /* 0x000000f000027945 */ /* 0x000ff60003800200 */
[----:B------:R1:W2:Y:S04]  /*0500*/  @!P1 LDS R13, [R17+-0x1c0] ;  /* 0xfffe4000110d9984 */ /* 0x0002a80000000800 */
[----:B------:R1:W3:Y:S04]  /*0510*/  @!P1 LDS R15, [R17+-0xc0] ;  /* 0xffff4000110f9984 */ /* 0x0002e80000000800 */
[----:B------:R1:W4:Y:S01]  /*0520*/  @!P1 LDS R18, [R17+0x40] ;  /* 0x0000400011129984 */ /* 0x0003220000000800 */
[----:B------:R-:W-:Y:S05]  /*0530*/  @P1 BRA `(.L_x_7) ;  /* 0x0000000000281947 */ /* 0x000fea0003800000 */
[----:B------:R-:W-:Y:S04]  /*0540*/  LDS R7, [R17+-0x200] ;  /* 0xfffe000011077984 */ /* 0x000fe80000000800 */
[----:B------:R-:W5:Y:S04]  /*0550*/  LDS R10, [R17+-0x100] ;  /* 0xffff0000110a7984 */ /* 0x000f680000000800 */
[----:B------:R-:W0:Y:S04]  /*0560*/  LDS R12, [R17] ;  /* 0x00000000110c7984 */ /* 0x000e280000000800 */
[----:B------:R-:W-:Y:S04]  /*0570*/  LDS R14, [R17+-0x1e0] ;  /* 0xfffe2000110e7984 */ /* 0x000fe80000000800 */
[----:B------:R-:W1:Y:S04]  /*0580*/  LDS R11, [R17+-0xe0] ;  /* 0xffff2000110b7984 */ /* 0x000e680000000800 */
[----:B------:R-:W2:Y:S01]  /*0590*/  LDS R16, [R17+0x20] ;  /* 0x0000200011107984 */ /* 0x000ea20000000800 */
[----:B-----5:R-:W-:-:S05]  /*05a0*/  IADD3 R7, PT, PT, R10, R7, R6 ;  /* 0x000000070a077210 */ /* 0x020fca0007ffe006 */
[----:B0-----:R-:W-:-:S05]  /*05b0*/  IMAD.IADD R7, R7, 0x1, R12 ;  /* 0x0000000107077824 */ /* 0x001fca00078e020c */
[----:B-1----:R-:W-:-:S05]  /*05c0*/  IADD3 R7, PT, PT, R11, R14, R7 ;  /* 0x0000000e0b077210 */ /* 0x002fca0007ffe007 */
[----:B--2---:R-:W-:-:S07]  /*05d0*/  IMAD.IADD R6, R7, 0x1, R16 ;  /* 0x0000000107067824 */ /* 0x004fce00078e0210 */
.L_x_7:
[----:B------:R-:W-:Y:S05]  /*05e0*/  BSYNC.RECONVERGENT B2 ;  /* 0x0000000000027941 */ /* 0x000fea0003800200 */
.L_x_6:
[----:B--23--:R-:W-:-:S04]  /*05f0*/  @!P1 IADD3 R13, PT, PT, R15, R13, R6 ;  /* 0x0000000d0f0d9210 */ /* 0x00cfc80007ffe006 */
[----:B----4-:R-:W-:-:S07]  /*0600*/  @!P1 IADD3 R6, PT, PT, R13, R18, RZ ;  /* 0x000000120d069210 */ /* 0x010fce0007ffe0ff */
.L_x_5:
[----:B------:R-:W-:Y:S05]  /*0610*/  BSYNC.RECONVERGENT B1 ;  /* 0x0000000000017941 */ /* 0x000fea0003800200 */
.L_x_4:
[C---:B------:R-:W-:Y:S01]  /*0620*/  ISETP.NE.AND P1, PT, R9.reuse, R4, PT ;  /* 0x000000040900720c */ /* 0x040fe20003f25270 */
[----:B------:R-:W-:-:S12]  /*0630*/  VIADD R9, R9, 0x1 ;  /* 0x0000000109097836 */ /* 0x000fd80000000000 */
[----:B------:R-:W-:Y:S05]  /*0640*/  @P1 BRA `(.L_x_8) ;  /* 0xfffffffc00981947 */ /* 0x000fea000383ffff */
.L_x_3:
[----:B------:R-:W-:Y:S05]  /*0650*/  BSYNC.RECONVERGENT B0 ;  /* 0x0000000000007941 */ /* 0x000fea0003800200 */
.L_x_2:
[----:B------:R-:W2:Y:S02]  /*0660*/  LDS R7, [R3] ;  /* 0x0000000003077984 */ /* 0x000ea40000000800 */
[----:B--2---:R-:W-:-:S04]  /*0670*/  IMAD.IADD R6, R6, 0x1, -R7 ;  /* 0x0000000106067824 */ /* 0x004fc800078e0a07 */
[----:B------:R-:W-:-:S05]  /*0680*/  VIADD R2, R6, 0xfffffffa ;  /* 0xfffffffa06027836 */ /* 0x000fca0000000000 */
[----:B------:R-:W-:-:S13]  /*0690*/  ISETP.GT.U32.AND P0, PT, R2, -0x3, PT ;  /* 0xfffffffd0200780c */ /* 0x000fda0003f04070 */
[----:B------:R-:W2:Y:S02]  /*06a0*/  @!P0 LDC.64 R4, c[0x0][0x388] ;  /* 0x0000e200ff048b82 */ /* 0x000ea40000000a00 */
[----:B--2---:R-:W-:-:S05]  /*06b0*/  @!P0 IMAD.WIDE R4, R0, 0x4, R4 ;  /* 0x0000000400048825 */ /* 0x004fca00078e0204 */
[----:B------:R2:W-:Y:S01]  /*06c0*/  @!P0 STG.E desc[UR6][R4.64], RZ ;  /* 0x000000ff04008986 */ /* 0x0005e2000c101906 */
[----:B------:R-:W-:Y:S05]  /*06d0*/  @!P0 EXIT ;  /* 0x000000000000894d */ /* 0x000fea0003800000 */
[----:B------:R-:W-:-:S13]  /*06e0*/  ISETP.NE.AND P0, PT, R6, 0x5, PT ;  /* 0x000000050600780c */ /* 0x000fda0003f05270 */
[----:B0-----:R-:W0:Y:S01]  /*06f0*/  @!P0 LDC.64 R2, c[0x0][0x388] ;  /* 0x0000e200ff028b82 */ /* 0x001e220000000a00 */
[----:B--2---:R-:W-:Y:S02]  /*0700*/  @!P0 IMAD.MOV.U32 R5, RZ, RZ, 0x1 ;  /* 0x00000001ff058424 */ /* 0x004fe400078e00ff */
[----:B0-----:R-:W-:-:S05]  /*0710*/  @!P0 IMAD.WIDE R2, R0, 0x4, R2 ;  /* 0x0000000400028825 */ /* 0x001fca00078e0202 */
[----:B------:R0:W-:Y:S01]  /*0720*/  @!P0 STG.E desc[UR6][R2.64], R5 ;  /* 0x0000000502008986 */ /* 0x0001e2000c101906 */
[----:B------:R-:W-:Y:S05]  /*0730*/  @!P0 EXIT ;  /* 0x000000000000894d */ /* 0x000fea0003800000 */
[----:B0-----:R-:W0:Y:S02]  /*0740*/  LDC.64 R2, c[0x0][0x388] ;  /* 0x0000e200ff027b82 */ /* 0x001e240000000a00 */
[----:B0-----:R-:W-:-:S05]  /*0750*/  IMAD.WIDE R2, R0, 0x4, R2 ;  /* 0x0000000400027825 */ /* 0x001fca00078e0202 */
[----:B------:R-:W-:Y:S01]  /*0760*/  STG.E desc[UR6][R2.64], R7 ;  /* 0x0000000702007986 */ /* 0x000fe2000c101906 */
[----:B------:R-:W-:Y:S05]  /*0770*/  EXIT ;  /* 0x000000000000794d */ /* 0x000fea0003800000 */
.L_x_9:
[----:B------:R-:W-:-:S00]  /*0780*/  BRA `(.L_x_9) ;  /* 0xfffffffc00fc7947 */ /* 0x000fc0000383ffff */
[----:B------:R-:W-:-:S00]  /*0790*/  NOP ;  /* 0x0000000000007918 */ /* 0x000fc00000000000 */
        /* <DEDUP_REMOVED lines=14> */
.L_x_10:


//--------------------- .nv.shared._Z14solveIterationPiS_i --------------------------
	.section	.nv.shared._Z14solveIterationPiS_i,"aw",@nobits
	.sectionflags	@""
	.align	4
.nv.shared._Z14solveIterationPiS_i:
	.zero		3072


//--------------------- .nv.shared.reserved.0     --------------------------
	.section	.nv.shared.reserved.0,"aw",@nobits
	.weak		__nv_reservedSMEM_offset_0_alias
	.size		__nv_reservedSMEM_offset_0_alias, 0, 64
	.other		__nv_reservedSMEM_offset_0_alias,@"STO_CUDA_RESERVED_SHARED STV_DEFAULT"
__nv_reservedSMEM_offset_0_alias:
	.zero		0
	.zero		64


//--------------------- .nv.constant0._Z14solveIterationPiS_i --------------------------
	.section	.nv.constant0._Z14solveIterationPiS_i,"a",@progbits
	.sectionflags	@""
	.align	4
.nv.constant0._Z14solveIterationPiS_i:
	.zero		916


//--------------------- SYMBOLS --------------------------

	.type		.nv.reservedSmem.offset0,@object
	.size		.nv.reservedSmem.offset0,0x4
	.type		.nv.reservedSmem.cap,@object
	.size		.nv.reservedSmem.cap,0x4
